//
// Generated by NVIDIA NVVM Compiler
//
// Compiler Build ID: CL-36424714
// Cuda compilation tools, release 13.0, V13.0.88
// Based on NVVM 20.0.0
//

.version 9.0
.target sm_100
.address_size 64

	// .globl	t1wt3_cuda_kernel

.visible .entry t1wt3_cuda_kernel(
	.param .u64 t1wt3_cuda_kernel_param_0,
	.param .u64 .ptr .align 1 t1wt3_cuda_kernel_param_1
)
{
	.reg .pred 	%p<3>;
	.reg .b32 	%r<25>;
	.reg .b64 	%rd<7>;
	.reg .b64 	%fd<3>;

	ld.param.u32 	%r1, [t1wt3_cuda_kernel_param_0];
	ld.param.u64 	%rd1, [t1wt3_cuda_kernel_param_1];
	mov.u32 	%r7, %ctaid.z;
	mov.u32 	%r8, %nctaid.x;
	mov.u32 	%r9, %nctaid.y;
	mov.u32 	%r10, %ctaid.y;
	mov.u32 	%r11, %ctaid.x;
	mad.lo.s32 	%r12, %r7, %r9, %r10;
	mad.lo.s32 	%r13, %r12, %r8, %r11;
	mov.u32 	%r14, %ntid.x;
	mov.u32 	%r15, %tid.x;
	mad.lo.s32 	%r2, %r13, %r14, %r15;
	mul.lo.s32 	%r3, %r1, %r1;
	mul.lo.s32 	%r16, %r3, %r1;
	setp.ge.s32 	%p1, %r2, %r16;
	@%p1 bra 	$L__BB0_3;
	div.s32 	%r6, %r2, %r3;
	mul.lo.s32 	%r17, %r6, %r3;
	sub.s32 	%r4, %r2, %r17;
	div.s32 	%r5, %r4, %r1;
	setp.ge.s32 	%p2, %r6, %r5;
	@%p2 bra 	$L__BB0_3;
	rem.s32 	%r18, %r4, %r1;
	cvta.to.global.u64 	%rd2, %rd1;
	mul.lo.s32 	%r19, %r6, %r1;
	mul.lo.s32 	%r20, %r5, %r1;
	add.s32 	%r21, %r20, %r18;
	mad.lo.s32 	%r22, %r19, %r1, %r21;
	mul.wide.s32 	%rd3, %r22, 8;
	add.s64 	%rd4, %rd2, %rd3;
	ld.global.f64 	%fd1, [%rd4];
	add.s32 	%r23, %r19, %r18;
	mad.lo.s32 	%r24, %r20, %r1, %r23;
	mul.wide.s32 	%rd5, %r24, 8;
	add.s64 	%rd6, %rd2, %rd5;
	ld.global.f64 	%fd2, [%rd6];
	st.global.f64 	[%rd4], %fd2;
	st.global.f64 	[%rd6], %fd1;
$L__BB0_3:
	ret;

}


// ===== COMPILED SASS (sm_100) =====

	.target	sm_100

	.elftype	@"ET_EXEC"


//--------------------- .note.nv.tkinfo           --------------------------
	.section	.note.nv.tkinfo,"",@"SHT_NOTE"
	.sectionflags	@"SHF_NOTE_NV_TKINFO"
	.tkinfo
        /*0018*/ 	.word	0x00000002
        /*0030*/ 	.string	""
        /*0030*/ 	.string	"ptxas"
        /*0030*/ 	.string	"Cuda compilation tools, release 13.0, V13.0.88"
        /*0030*/ 	.string	"Build cuda_13.0.r13.0/compiler.36424714_0"
        /*0030*/ 	.string	"-arch sm_100 -m 64 "



//--------------------- .note.nv.cuinfo           --------------------------
	.section	.note.nv.cuinfo,"",@"SHT_NOTE"
	.sectionflags	@"SHF_NOTE_NV_CUINFO"
        /*0018*/ 	.short	0x0002
        /*001a*/ 	.short	0x0064
        /*001c*/ 	.short	0x0082
	.zero		2


//--------------------- .nv.info                  --------------------------
	.section	.nv.info,"",@"SHT_CUDA_INFO"
	.align	4


	//----- nvinfo : EIATTR_REGCOUNT
	.align		4
        /*0000*/ 	.byte	0x04, 0x2f
        /*0002*/ 	.short	(.L_1 - .L_0)
	.align		4
.L_0:
        /*0004*/ 	.word	index@(t1wt3_cuda_kernel)
        /*0008*/ 	.word	0x00000010


	//----- nvinfo : EIATTR_FRAME_SIZE
	.align		4
.L_1:
        /*000c*/ 	.byte	0x04, 0x11
        /*000e*/ 	.short	(.L_3 - .L_2)
	.align		4
.L_2:
        /*0010*/ 	.word	index@(t1wt3_cuda_kernel)
        /*0014*/ 	.word	0x00000000


	//----- nvinfo : EIATTR_MIN_STACK_SIZE
	.align		4
.L_3:
        /*0018*/ 	.byte	0x04, 0x12
        /*001a*/ 	.short	(.L_5 - .L_4)
	.align		4
.L_4:
        /*001c*/ 	.word	index@(t1wt3_cuda_kernel)
        /*0020*/ 	.word	0x00000000
.L_5:


//--------------------- .nv.compat                --------------------------
	.section	.nv.compat,"",@"SHT_CUDA_COMPAT_INFO"
	.align	4
        /*0000*/ 	.byte	0x02, 0x09, 0x00, 0x00, 0x02, 0x02, 0x01, 0x00, 0x02, 0x05, 0x05, 0x00, 0x03, 0x07, 0x01, 0x01
        /*0010*/ 	.byte	0x02, 0x03, 0x00, 0x00, 0x02, 0x06, 0x01, 0x00, 0x04, 0x0b, 0x08, 0x00, 0x09, 0x00, 0x00, 0x00
        /*0020*/ 	.byte	0x00, 0x00, 0x00, 0x00


//--------------------- .nv.info.t1wt3_cuda_kernel --------------------------
	.section	.nv.info.t1wt3_cuda_kernel,"",@"SHT_CUDA_INFO"
	.sectionflags	@""
	.align	4


	//----- nvinfo : EIATTR_CUDA_API_VERSION
	.align		4
        /*0000*/ 	.byte	0x04, 0x37
        /*0002*/ 	.short	(.L_7 - .L_6)
.L_6:
        /*0004*/ 	.word	0x00000082


	//----- nvinfo : EIATTR_KPARAM_INFO
	.align		4
.L_7:
        /*0008*/ 	.byte	0x04, 0x17
        /*000a*/ 	.short	(.L_9 - .L_8)
.L_8:
        /*000c*/ 	.word	0x00000000
        /*0010*/ 	.short	0x0001
        /*0012*/ 	.short	0x0008
        /*0014*/ 	.byte	0x00, 0xf5, 0x21, 0x00


	//----- nvinfo : EIATTR_KPARAM_INFO
	.align		4
.L_9:
        /*0018*/ 	.byte	0x04, 0x17
        /*001a*/ 	.short	(.L_11 - .L_10)
.L_10:
        /*001c*/ 	.word	0x00000000
        /*0020*/ 	.short	0x0000
        /*0022*/ 	.short	0x0000
        /*0024*/ 	.byte	0x00, 0xf0, 0x21, 0x00


	//----- nvinfo : EIATTR_SPARSE_MMA_MASK
	.align		4
.L_11:
        /*0028*/ 	.byte	0x03, 0x50
        /*002a*/ 	.short	0x0000


	//----- nvinfo : EIATTR_MAXREG_COUNT
	.align		4
        /*002c*/ 	.byte	0x03, 0x1b
        /*002e*/ 	.short	0x00ff


	//----- nvinfo : EIATTR_MERCURY_ISA_VERSION
	.align		4
        /*0030*/ 	.byte	0x03, 0x5f
        /*0032*/ 	.short	0x0101


	//----- nvinfo : EIATTR_VRC_CTA_INIT_COUNT
	.align		4
        /*0034*/ 	.byte	0x02, 0x4a
	.zero		1
	.zero		1


	//----- nvinfo : EIATTR_EXIT_INSTR_OFFSETS
	.align		4
        /*0038*/ 	.byte	0x04, 0x1c
        /*003a*/ 	.short	(.L_13 - .L_12)


	//   ....[0]....
.L_12:
        /*003c*/ 	.word	0x000000f0


	//   ....[1]....
        /*0040*/ 	.word	0x00000440


	//   ....[2]....
        /*0044*/ 	.word	0x00000590


	//----- nvinfo : EIATTR_CBANK_PARAM_SIZE
	.align		4
.L_13:
        /*0048*/ 	.byte	0x03, 0x19
        /*004a*/ 	.short	0x0010


	//----- nvinfo : EIATTR_PARAM_CBANK
	.align		4
        /*004c*/ 	.byte	0x04, 0x0a
        /*004e*/ 	.short	(.L_15 - .L_14)
	.align		4
.L_14:
        /*0050*/ 	.word	index@(.nv.constant0.t1wt3_cuda_kernel)
        /*0054*/ 	.short	0x0380
        /*0056*/ 	.short	0x0010


	//----- nvinfo : EIATTR_SW_WAR
	.align		4
.L_15:
        /*0058*/ 	.byte	0x04, 0x36
        /*005a*/ 	.short	(.L_17 - .L_16)
.L_16:
        /*005c*/ 	.word	0x00000008
.L_17:


//--------------------- .nv.callgraph             --------------------------
	.section	.nv.callgraph,"",@"SHT_CUDA_CALLGRAPH"
	.align	4
	.sectionentsize	8
	.align		4
        /*0000*/ 	.word	0x00000000
	.align		4
        /*0004*/ 	.word	0xffffffff
	.align		4
        /*0008*/ 	.word	0x00000000
	.align		4
        /*000c*/ 	.word	0xfffffffe
	.align		4
        /*0010*/ 	.word	0x00000000
	.align		4
        /*0014*/ 	.word	0xfffffffd
	.align		4
        /*0018*/ 	.word	0x00000000
	.align		4
        /*001c*/ 	.word	0xfffffffc


//--------------------- .text.t1wt3_cuda_kernel   --------------------------
	.section	.text.t1wt3_cuda_kernel,"ax",@progbits
	.align	128
        .global         t1wt3_cuda_kernel
        .type           t1wt3_cuda_kernel,@function
        .size           t1wt3_cuda_kernel,(.L_x_1 - t1wt3_cuda_kernel)
        .other          t1wt3_cuda_kernel,@"STO_CUDA_ENTRY STV_DEFAULT"
t1wt3_cuda_kernel:
.text.t1wt3_cuda_kernel:
[----:B------:R-:W-:Y:S08]  /*0000*/  LDC R1, c[0x0][0x37c] ;  /* 0x0000df00ff017b82 */ /* 0x000ff00000000800 */
[----:B------:R-:W-:Y:S01]  /*0010*/  S2UR UR4, SR_CTAID.Z ;  /* 0x00000000000479c3 */ /* 0x000fe20000002700 */
[----:B------:R-:W0:Y:S01]  /*0020*/  S2R R7, SR_TID.X ;  /* 0x0000000000077919 */ /* 0x000e220000002100 */
[----:B------:R-:W1:Y:S01]  /*0030*/  LDCU UR5, c[0x0][0x370] ;  /* 0x00006e00ff0577ac */ /* 0x000e620008000800 */
[----:B------:R-:W2:Y:S05]  /*0040*/  LDCU UR6, c[0x0][0x374] ;  /* 0x00006e80ff0677ac */ /* 0x000eaa0008000800 */
[----:B------:R-:W2:Y:S08]  /*0050*/  S2UR UR7, SR_CTAID.Y ;  /* 0x00000000000779c3 */ /* 0x000eb00000002600 */
[----:B------:R-:W1:Y:S08]  /*0060*/  S2UR UR8, SR_CTAID.X ;  /* 0x00000000000879c3 */ /* 0x000e700000002500 */
[----:B------:R-:W3:Y:S08]  /*0070*/  LDC R0, c[0x0][0x380] ;  /* 0x0000e000ff007b82 */ /* 0x000ef00000000800 */
[----:B------:R-:W0:Y:S01]  /*0080*/  LDC R2, c[0x0][0x360] ;  /* 0x0000d800ff027b82 */ /* 0x000e220000000800 */
[----:B--2---:R-:W-:-:S04]  /*0090*/  UIMAD UR4, UR4, UR6, UR7 ;  /* 0x00000006040472a4 */ /* 0x004fc8000f8e0207 */
[----:B-1----:R-:W-:Y:S01]  /*00a0*/  UIMAD UR4, UR4, UR5, UR8 ;  /* 0x00000005040472a4 */ /* 0x002fe2000f8e0208 */
[----:B---3--:R-:W-:-:S04]  /*00b0*/  IMAD R3, R0, R0, RZ ;  /* 0x0000000000037224 */ /* 0x008fc800078e02ff */
[----:B------:R-:W-:Y:S02]  /*00c0*/  IMAD R5, R3, R0, RZ ;  /* 0x0000000003057224 */ /* 0x000fe400078e02ff */
[----:B0-----:R-:W-:-:S05]  /*00d0*/  IMAD R2, R2, UR4, R7 ;  /* 0x0000000402027c24 */ /* 0x001fca000f8e0207 */
[----:B------:R-:W-:-:S13]  /*00e0*/  ISETP.GE.AND P0, PT, R2, R5, PT ;  /* 0x000000050200720c */ /* 0x000fda0003f06270 */
[----:B------:R-:W-:Y:S05]  /*00f0*/  @P0 EXIT ;  /* 0x000000000000094d */ /* 0x000fea0003800000 */
[----:B------:R-:W-:-:S04]  /*0100*/  IABS R7, R3 ;  /* 0x0000000300077213 */ /* 0x000fc80000000000 */
[----:B------:R-:W0:Y:S08]  /*0110*/  I2F.RP R6, R7 ;  /* 0x0000000700067306 */ /* 0x000e300000209400 */
[----:B0-----:R-:W0:Y:S02]  /*0120*/  MUFU.RCP R6, R6 ;  /* 0x0000000600067308 */ /* 0x001e240000001000 */
[----:B0-----:R-:W-:Y:S01]  /*0130*/  VIADD R4, R6, 0xffffffe ;  /* 0x0ffffffe06047836 */ /* 0x001fe20000000000 */
[----:B------:R-:W-:-:S05]  /*0140*/  IABS R6, R2 ;  /* 0x0000000200067213 */ /* 0x000fca0000000000 */
[----:B------:R0:W1:Y:S02]  /*0150*/  F2I.FTZ.U32.TRUNC.NTZ R5, R4 ;  /* 0x0000000400057305 */ /* 0x000064000021f000 */
[----:B0-----:R-:W-:Y:S02]  /*0160*/  HFMA2 R4, -RZ, RZ, 0, 0 ;  /* 0x00000000ff047431 */ /* 0x001fe400000001ff */
[----:B-1----:R-:W-:-:S04]  /*0170*/  IMAD.MOV R8, RZ, RZ, -R5 ;  /* 0x000000ffff087224 */ /* 0x002fc800078e0a05 */
[----:B------:R-:W-:Y:S01]  /*0180*/  IMAD R9, R8, R7, RZ ;  /* 0x0000000708097224 */ /* 0x000fe200078e02ff */
[----:B------:R-:W-:-:S03]  /*0190*/  IABS R8, R3 ;  /* 0x0000000300087213 */ /* 0x000fc60000000000 */
[----:B------:R-:W-:Y:S01]  /*01a0*/  IMAD.HI.U32 R5, R5, R9, R4 ;  /* 0x0000000905057227 */ /* 0x000fe200078e0004 */
[----:B------:R-:W-:-:S03]  /*01b0*/  IABS R4, R0 ;  /* 0x0000000000047213 */ /* 0x000fc60000000000 */
[----:B------:R-:W-:Y:S02]  /*01c0*/  IMAD.MOV R9, RZ, RZ, -R8 ;  /* 0x000000ffff097224 */ /* 0x000fe400078e0a08 */
[----:B------:R-:W-:Y:S01]  /*01d0*/  IMAD.HI.U32 R5, R5, R6, RZ ;  /* 0x0000000605057227 */ /* 0x000fe200078e00ff */
[----:B------:R-:W0:Y:S03]  /*01e0*/  I2F.RP R8, R4 ;  /* 0x0000000400087306 */ /* 0x000e260000209400 */
[----:B------:R-:W-:-:S05]  /*01f0*/  IMAD R6, R5, R9, R6 ;  /* 0x0000000905067224 */ /* 0x000fca00078e0206 */
[----:B------:R-:W-:Y:S01]  /*0200*/  ISETP.GT.U32.AND P2, PT, R7, R6, PT ;  /* 0x000000060700720c */ /* 0x000fe20003f44070 */
[----:B0-----:R-:W0:-:S12]  /*0210*/  MUFU.RCP R8, R8 ;  /* 0x0000000800087308 */ /* 0x001e180000001000 */
[----:B------:R-:W-:Y:S02]  /*0220*/  @!P2 IMAD.IADD R6, R6, 0x1, -R7 ;  /* 0x000000010606a824 */ /* 0x000fe400078e0a07 */
[----:B------:R-:W-:Y:S01]  /*0230*/  @!P2 VIADD R5, R5, 0x1 ;  /* 0x000000010505a836 */ /* 0x000fe20000000000 */
[----:B------:R-:W-:Y:S02]  /*0240*/  ISETP.NE.AND P2, PT, R3, RZ, PT ;  /* 0x000000ff0300720c */ /* 0x000fe40003f45270 */
[----:B------:R-:W-:Y:S02]  /*0250*/  ISETP.GE.U32.AND P0, PT, R6, R7, PT ;  /* 0x000000070600720c */ /* 0x000fe40003f06070 */
[----:B------:R-:W-:-:S04]  /*0260*/  LOP3.LUT R6, R2, R3, RZ, 0x3c, !PT ;  /* 0x0000000302067212 */ /* 0x000fc800078e3cff */
[----:B------:R-:W-:Y:S02]  /*0270*/  ISETP.GE.AND P1, PT, R6, RZ, PT ;  /* 0x000000ff0600720c */ /* 0x000fe40003f26270 */
[----:B0-----:R-:W-:-:S04]  /*0280*/  IADD3 R6, PT, PT, R8, 0xffffffe, RZ ;  /* 0x0ffffffe08067810 */ /* 0x001fc80007ffe0ff */
[----:B------:R0:W1:Y:S01]  /*0290*/  F2I.FTZ.U32.TRUNC.NTZ R7, R6 ;  /* 0x0000000600077305 */ /* 0x000062000021f000 */
[----:B------:R-:W-:-:S05]  /*02a0*/  @P0 VIADD R5, R5, 0x1 ;  /* 0x0000000105050836 */ /* 0x000fca0000000000 */
[----:B------:R-:W-:Y:S01]  /*02b0*/  MOV R9, R5 ;  /* 0x0000000500097202 */ /* 0x000fe20000000f00 */
[----:B0-----:R-:W-:-:S04]  /*02c0*/  IMAD.MOV.U32 R6, RZ, RZ, RZ ;  /* 0x000000ffff067224 */ /* 0x001fc800078e00ff */
[----:B------:R-:W-:Y:S01]  /*02d0*/  @!P1 IMAD.MOV R9, RZ, RZ, -R9 ;  /* 0x000000ffff099224 */ /* 0x000fe200078e0a09 */
[----:B------:R-:W-:Y:S01]  /*02e0*/  @!P2 LOP3.LUT R9, RZ, R3, RZ, 0x33, !PT ;  /* 0x00000003ff09a212 */ /* 0x000fe200078e33ff */
[----:B-1----:R-:W-:-:S03]  /*02f0*/  IMAD.MOV R13, RZ, RZ, -R7 ;  /* 0x000000ffff0d7224 */ /* 0x002fc600078e0a07 */
[----:B------:R-:W-:-:S05]  /*0300*/  IADD3 R5, PT, PT, -R9, RZ, RZ ;  /* 0x000000ff09057210 */ /* 0x000fca0007ffe1ff */
[----:B------:R-:W-:Y:S02]  /*0310*/  IMAD R11, R3, R5, R2 ;  /* 0x00000005030b7224 */ /* 0x000fe400078e0202 */
[----:B------:R-:W-:-:S03]  /*0320*/  IMAD R3, R13, R4, RZ ;  /* 0x000000040d037224 */ /* 0x000fc600078e02ff */
[----:B------:R-:W-:Y:S01]  /*0330*/  IABS R5, R11 ;  /* 0x0000000b00057213 */ /* 0x000fe20000000000 */
[----:B------:R-:W-:Y:S01]  /*0340*/  IMAD.HI.U32 R6, R7, R3, R6 ;  /* 0x0000000307067227 */ /* 0x000fe200078e0006 */
[----:B------:R-:W-:-:S05]  /*0350*/  LOP3.LUT R7, RZ, R0, RZ, 0x33, !PT ;  /* 0x00000000ff077212 */ /* 0x000fca00078e33ff */
[----:B------:R-:W-:-:S05]  /*0360*/  IMAD.HI.U32 R6, R6, R5, RZ ;  /* 0x0000000506067227 */ /* 0x000fca00078e00ff */
[----:B------:R-:W-:-:S05]  /*0370*/  IADD3 R2, PT, PT, -R6, RZ, RZ ;  /* 0x000000ff06027210 */ /* 0x000fca0007ffe1ff */
[----:B------:R-:W-:Y:S01]  /*0380*/  IMAD R5, R4, R2, R5 ;  /* 0x0000000204057224 */ /* 0x000fe200078e0205 */
[----:B------:R-:W-:-:S04]  /*0390*/  LOP3.LUT R2, R11, R0, RZ, 0x3c, !PT ;  /* 0x000000000b027212 */ /* 0x000fc800078e3cff */
[----:B------:R-:W-:Y:S02]  /*03a0*/  ISETP.GT.U32.AND P2, PT, R4, R5, PT ;  /* 0x000000050400720c */ /* 0x000fe40003f44070 */
[----:B------:R-:W-:-:S11]  /*03b0*/  ISETP.GE.AND P0, PT, R2, RZ, PT ;  /* 0x000000ff0200720c */ /* 0x000fd60003f06270 */
[----:B------:R-:W-:Y:S01]  /*03c0*/  @!P2 IMAD.IADD R5, R5, 0x1, -R4 ;  /* 0x000000010505a824 */ /* 0x000fe200078e0a04 */
[----:B------:R-:W-:-:S04]  /*03d0*/  @!P2 IADD3 R6, PT, PT, R6, 0x1, RZ ;  /* 0x000000010606a810 */ /* 0x000fc80007ffe0ff */
[----:B------:R-:W-:-:S13]  /*03e0*/  ISETP.GE.U32.AND P1, PT, R5, R4, PT ;  /* 0x000000040500720c */ /* 0x000fda0003f26070 */
[----:B------:R-:W-:Y:S01]  /*03f0*/  @P1 VIADD R6, R6, 0x1 ;  /* 0x0000000106061836 */ /* 0x000fe20000000000 */
[----:B------:R-:W-:-:S04]  /*0400*/  ISETP.NE.AND P1, PT, R0, RZ, PT ;  /* 0x000000ff0000720c */ /* 0x000fc80003f25270 */
[----:B------:R-:W-:-:S04]  /*0410*/  @!P0 IADD3 R6, PT, PT, -R6, RZ, RZ ;  /* 0x000000ff06068210 */ /* 0x000fc80007ffe1ff */
[----:B------:R-:W-:-:S04]  /*0420*/  SEL R6, R7, R6, !P1 ;  /* 0x0000000607067207 */ /* 0x000fc80004800000 */
[----:B------:R-:W-:-:S13]  /*0430*/  ISETP.GE.AND P0, PT, R9, R6, PT ;  /* 0x000000060900720c */ /* 0x000fda0003f06270 */
[----:B------:R-:W-:Y:S05]  /*0440*/  @P0 EXIT ;  /* 0x000000000000094d */ /* 0x000fea0003800000 */
[----:B------:R-:W-:Y:S01]  /*0450*/  ISETP.GE.AND P2, PT, R11, RZ, PT ;  /* 0x000000ff0b00720c */ /* 0x000fe20003f46270 */
[----:B------:R-:W0:Y:S01]  /*0460*/  LDC.64 R2, c[0x0][0x388] ;  /* 0x0000e200ff027b82 */ /* 0x000e220000000a00 */
[-C--:B------:R-:W-:Y:S01]  /*0470*/  ISETP.GT.U32.AND P0, PT, R4, R5.reuse, PT ;  /* 0x000000050400720c */ /* 0x080fe20003f04070 */
[----:B------:R-:W-:Y:S01]  /*0480*/  IMAD.IADD R4, R5, 0x1, -R4 ;  /* 0x0000000105047824 */ /* 0x000fe200078e0a04 */
[----:B------:R-:W1:Y:S04]  /*0490*/  LDCU.64 UR4, c[0x0][0x358] ;  /* 0x00006b00ff0477ac */ /* 0x000e680008000a00 */
[----:B------:R-:W-:Y:S01]  /*04a0*/  SEL R4, R4, R5, !P0 ;  /* 0x0000000504047207 */ /* 0x000fe20004000000 */
[----:B------:R-:W-:-:S04]  /*04b0*/  IMAD R5, R9, R0, RZ ;  /* 0x0000000009057224 */ /* 0x000fc800078e02ff */
[----:B------:R-:W-:-:S04]  /*04c0*/  @!P2 IADD3 R4, PT, PT, -R4, RZ, RZ ;  /* 0x000000ff0404a210 */ /* 0x000fc80007ffe1ff */
[----:B------:R-:W-:Y:S01]  /*04d0*/  SEL R4, R7, R4, !P1 ;  /* 0x0000000407047207 */ /* 0x000fe20004800000 */
[----:B------:R-:W-:-:S04]  /*04e0*/  IMAD R7, R6, R0, RZ ;  /* 0x0000000006077224 */ /* 0x000fc800078e02ff */
[C---:B------:R-:W-:Y:S01]  /*04f0*/  IMAD.IADD R6, R4.reuse, 0x1, R5 ;  /* 0x0000000104067824 */ /* 0x040fe200078e0205 */
[----:B------:R-:W-:-:S03]  /*0500*/  IADD3 R4, PT, PT, R4, R7, RZ ;  /* 0x0000000704047210 */ /* 0x000fc60007ffe0ff */
[-C--:B------:R-:W-:Y:S02]  /*0510*/  IMAD R7, R7, R0.reuse, R6 ;  /* 0x0000000007077224 */ /* 0x080fe400078e0206 */
[----:B------:R-:W-:Y:S02]  /*0520*/  IMAD R5, R5, R0, R4 ;  /* 0x0000000005057224 */ /* 0x000fe400078e0204 */
[----:B0-----:R-:W-:-:S04]  /*0530*/  IMAD.WIDE R6, R7, 0x8, R2 ;  /* 0x0000000807067825 */ /* 0x001fc800078e0202 */
[----:B------:R-:W-:Y:S01]  /*0540*/  IMAD.WIDE R2, R5, 0x8, R2 ;  /* 0x0000000805027825 */ /* 0x000fe200078e0202 */
[----:B-1----:R-:W2:Y:S04]  /*0550*/  LDG.E.64 R8, desc[UR4][R6.64] ;  /* 0x0000000406087981 */ /* 0x002ea8000c1e1b00 */
[----:B------:R-:W3:Y:S04]  /*0560*/  LDG.E.64 R4, desc[UR4][R2.64] ;  /* 0x0000000402047981 */ /* 0x000ee8000c1e1b00 */
[----:B--2---:R-:W-:Y:S04]  /*0570*/  STG.E.64 desc[UR4][R2.64], R8 ;  /* 0x0000000802007986 */ /* 0x004fe8000c101b04 */
[----:B---3--:R-:W-:Y:S01]  /*0580*/  STG.E.64 desc[UR4][R6.64], R4 ;  /* 0x0000000406007986 */ /* 0x008fe2000c101b04 */
[----:B------:R-:W-:Y:S05]  /*0590*/  EXIT ;  /* 0x000000000000794d */ /* 0x000fea0003800000 */
.L_x_0:
[----:B------:R-:W-:-:S00]  /*05a0*/  BRA `(.L_x_0) ;  /* 0xfffffffc00fc7947 */ /* 0x000fc0000383ffff */
[----:B------:R-:W-:-:S00]  /*05b0*/  NOP ;  /* 0x0000000000007918 */ /* 0x000fc00000000000 */
        /* <DEDUP_REMOVED lines=12> */
.L_x_1:


//--------------------- .nv.shared.reserved.0     --------------------------
	.section	.nv.shared.reserved.0,"aw",@nobits
	.weak		__nv_reservedSMEM_offset_0_alias
	.size		__nv_reservedSMEM_offset_0_alias, 0, 64
	.other		__nv_reservedSMEM_offset_0_alias,@"STO_CUDA_RESERVED_SHARED STV_DEFAULT"
__nv_reservedSMEM_offset_0_alias:
	.zero		0
	.zero		64


//--------------------- .nv.constant0.t1wt3_cuda_kernel --------------------------
	.section	.nv.constant0.t1wt3_cuda_kernel,"a",@progbits
	.sectionflags	@""
	.align	4
.nv.constant0.t1wt3_cuda_kernel:
	.zero		912


//--------------------- SYMBOLS --------------------------

	.type		.nv.reservedSmem.offset0,@object
	.size		.nv.reservedSmem.offset0,0x4
